	.headerflags	@"EF_CUDA_TEXMODE_UNIFIED EF_CUDA_64BIT_ADDRESS EF_CUDA_ACCELERATORS EF_CUDA_SM90 EF_CUDA_VIRTUAL_SM(EF_CUDA_SM90)"
	.elftype	@"ET_EXEC"


//--------------------- .nv.info                  --------------------------
	.section	.nv.info,"",@"SHT_CUDA_INFO"
	.align	4


	//----- nvinfo : EIATTR_REGCOUNT
	.align		4
        /*0000*/ 	.byte	0x04, 0x2f
        /*0002*/ 	.short	(.L_3 - .L_2)
	.align		4
.L_2:
        /*0004*/ 	.word	index@(triton_poi_fused__native_batch_norm_legit_no_training_relu_110)
        /*0008*/ 	.word	0x00000012


	//----- nvinfo : EIATTR_MIN_STACK_SIZE
	.align		4
.L_3:
        /*000c*/ 	.byte	0x04, 0x12
        /*000e*/ 	.short	(.L_5 - .L_4)
	.align		4
.L_4:
        /*0010*/ 	.word	index@(triton_poi_fused__native_batch_norm_legit_no_training_relu_110)
        /*0014*/ 	.word	0x00000000


	//----- nvinfo : EIATTR_FRAME_SIZE
	.align		4
.L_5:
        /*0018*/ 	.byte	0x04, 0x11
        /*001a*/ 	.short	(.L_7 - .L_6)
	.align		4
.L_6:
        /*001c*/ 	.word	index@(triton_poi_fused__native_batch_norm_legit_no_training_relu_110)
        /*0020*/ 	.word	0x00000000


	//----- nvinfo : EIATTR_MIN_STACK_SIZE
	.align		4
.L_7:
        /*0024*/ 	.byte	0x04, 0x12
        /*0026*/ 	.short	(.L_9 - .L_8)
	.align		4
.L_8:
        /*0028*/ 	.word	index@(triton_poi_fused__native_batch_norm_legit_no_training_relu_110)
        /*002c*/ 	.word	0x00000000
.L_9:


//--------------------- .nv.info.triton_poi_fused__native_batch_norm_legit_no_training_relu_110 --------------------------
	.section	.nv.info.triton_poi_fused__native_batch_norm_legit_no_training_relu_110,"",@"SHT_CUDA_INFO"
	.sectionflags	@""
	.align	4


	//----- nvinfo : EIATTR_CUDA_API_VERSION
	.align		4
        /*0000*/ 	.byte	0x04, 0x37
        /*0002*/ 	.short	(.L_11 - .L_10)
.L_10:
        /*0004*/ 	.word	0x0000007c


	//----- nvinfo : EIATTR_KPARAM_INFO
	.align		4
.L_11:
        /*0008*/ 	.byte	0x04, 0x17
        /*000a*/ 	.short	(.L_13 - .L_12)
.L_12:
        /*000c*/ 	.word	0x00000000
        /*0010*/ 	.short	0x0006
        /*0012*/ 	.short	0x0030
        /*0014*/ 	.byte	0x00, 0xf0, 0x11, 0x00


	//----- nvinfo : EIATTR_KPARAM_INFO
	.align		4
.L_13:
        /*0018*/ 	.byte	0x04, 0x17
        /*001a*/ 	.short	(.L_15 - .L_14)
.L_14:
        /*001c*/ 	.word	0x00000000
        /*0020*/ 	.short	0x0005
        /*0022*/ 	.short	0x0028
        /*0024*/ 	.byte	0x00, 0xf4, 0x21, 0x00


	//----- nvinfo : EIATTR_KPARAM_INFO
	.align		4
.L_15:
        /*0028*/ 	.byte	0x04, 0x17
        /*002a*/ 	.short	(.L_17 - .L_16)
.L_16:
        /*002c*/ 	.word	0x00000000
        /*0030*/ 	.short	0x0004
        /*0032*/ 	.short	0x0020
        /*0034*/ 	.byte	0x00, 0xf4, 0x21, 0x00


	//----- nvinfo : EIATTR_KPARAM_INFO
	.align		4
.L_17:
        /*0038*/ 	.byte	0x04, 0x17
        /*003a*/ 	.short	(.L_19 - .L_18)
.L_18:
        /*003c*/ 	.word	0x00000000
        /*0040*/ 	.short	0x0003
        /*0042*/ 	.short	0x0018
        /*0044*/ 	.byte	0x00, 0xf4, 0x21, 0x00


	//----- nvinfo : EIATTR_KPARAM_INFO
	.align		4
.L_19:
        /*0048*/ 	.byte	0x04, 0x17
        /*004a*/ 	.short	(.L_21 - .L_20)
.L_20:
        /*004c*/ 	.word	0x00000000
        /*0050*/ 	.short	0x0002
        /*0052*/ 	.short	0x0010
        /*0054*/ 	.byte	0x00, 0xf4, 0x21, 0x00


	//----- nvinfo : EIATTR_KPARAM_INFO
	.align		4
.L_21:
        /*0058*/ 	.byte	0x04, 0x17
        /*005a*/ 	.short	(.L_23 - .L_22)
.L_22:
        /*005c*/ 	.word	0x00000000
        /*0060*/ 	.short	0x0001
        /*0062*/ 	.short	0x0008
        /*0064*/ 	.byte	0x00, 0xf4, 0x21, 0x00


	//----- nvinfo : EIATTR_KPARAM_INFO
	.align		4
.L_23:
        /*0068*/ 	.byte	0x04, 0x17
        /*006a*/ 	.short	(.L_25 - .L_24)
.L_24:
        /*006c*/ 	.word	0x00000000
        /*0070*/ 	.short	0x0000
        /*0072*/ 	.short	0x0000
        /*0074*/ 	.byte	0x00, 0xf4, 0x21, 0x00


	//----- nvinfo : EIATTR_SPARSE_MMA_MASK
	.align		4
.L_25:
        /*0078*/ 	.byte	0x03, 0x50
        /*007a*/ 	.short	0x0000


	//----- nvinfo : EIATTR_MAXREG_COUNT
	.align		4
        /*007c*/ 	.byte	0x03, 0x1b
        /*007e*/ 	.short	0x00ff


	//----- nvinfo : EIATTR_EXIT_INSTR_OFFSETS
	.align		4
        /*0080*/ 	.byte	0x04, 0x1c
        /*0082*/ 	.short	(.L_27 - .L_26)


	//   ....[0]....
.L_26:
        /*0084*/ 	.word	0x00000330


	//   ....[1]....
        /*0088*/ 	.word	0x00000350


	//----- nvinfo : EIATTR_REQNTID
	.align		4
.L_27:
        /*008c*/ 	.byte	0x04, 0x10
        /*008e*/ 	.short	(.L_29 - .L_28)
.L_28:
        /*0090*/ 	.word	0x00000080
        /*0094*/ 	.word	0x00000001
        /*0098*/ 	.word	0x00000001


	//----- nvinfo : EIATTR_CBANK_PARAM_SIZE
	.align		4
.L_29:
        /*009c*/ 	.byte	0x03, 0x19
        /*009e*/ 	.short	0x0034


	//----- nvinfo : EIATTR_PARAM_CBANK
	.align		4
        /*00a0*/ 	.byte	0x04, 0x0a
        /*00a2*/ 	.short	(.L_31 - .L_30)
	.align		4
.L_30:
        /*00a4*/ 	.word	index@(.nv.constant0.triton_poi_fused__native_batch_norm_legit_no_training_relu_110)
        /*00a8*/ 	.short	0x0210
        /*00aa*/ 	.short	0x0034


	//----- nvinfo : EIATTR_SW_WAR
	.align		4
.L_31:
        /*00ac*/ 	.byte	0x04, 0x36
        /*00ae*/ 	.short	(.L_33 - .L_32)
.L_32:
        /*00b0*/ 	.word	0x00000008
.L_33:


//--------------------- .nv.callgraph             --------------------------
	.section	.nv.callgraph,"",@"SHT_CUDA_CALLGRAPH"
	.align	4
	.sectionentsize	8
	.align		4
        /*0000*/ 	.word	0x00000000
	.align		4
        /*0004*/ 	.word	0xffffffff
	.align		4
        /*0008*/ 	.word	0x00000000
	.align		4
        /*000c*/ 	.word	0xfffffffe
	.align		4
        /*0010*/ 	.word	0x00000000
	.align		4
        /*0014*/ 	.word	0xfffffffd
	.align		4
        /*0018*/ 	.word	0x00000000
	.align		4
        /*001c*/ 	.word	0xfffffffc


//--------------------- .nv.constant4             --------------------------
	.section	.nv.constant4,"a",@progbits
	.align	8
	.align		8
.nv.constant4:
        /*0000*/ 	.dword	_$_str
	.align		8
        /*0008*/ 	.dword	_$_str_$_2


//--------------------- .text.triton_poi_fused__native_batch_norm_legit_no_training_relu_110 --------------------------
	.section	.text.triton_poi_fused__native_batch_norm_legit_no_training_relu_110,"ax",@progbits
	.align	128
        .global         triton_poi_fused__native_batch_norm_legit_no_training_relu_110
        .type           triton_poi_fused__native_batch_norm_legit_no_training_relu_110,@function
        .size           triton_poi_fused__native_batch_norm_legit_no_training_relu_110,(.L_x_1 - triton_poi_fused__native_batch_norm_legit_no_training_relu_110)
        .other          triton_poi_fused__native_batch_norm_legit_no_training_relu_110,@"STO_CUDA_ENTRY STV_DEFAULT"
triton_poi_fused__native_batch_norm_legit_no_training_relu_110:
.text.triton_poi_fused__native_batch_norm_legit_no_training_relu_110:
[----:B------:R-:W0:Y:S01]  /*0000*/  LDC R1, c[0x0][0x28] ;  /* 0x00000a00ff017b82 */ /* 0x000e220000000800 */
[----:B------:R-:W1:Y:S07]  /*0010*/  S2R R0, SR_TID.X ;  /* 0x0000000000007919 */ /* 0x000e6e0000002100 */
[----:B------:R-:W2:Y:S01]  /*0020*/  LDC.64 R8, c[0x0][0x220] ;  /* 0x00008800ff087b82 */ /* 0x000ea20000000a00 */
[----:B------:R-:W-:Y:S01]  /*0030*/  HFMA2.MMA R14, -RZ, RZ, 0, 0 ;  /* 0x00000000ff0e7435 */ /* 0x000fe200000001ff */
[----:B------:R-:W-:Y:S01]  /*0040*/  ULDC.64 UR4, c[0x0][0x208] ;  /* 0x0000820000047ab9 */ /* 0x000fe20000000a00 */
[----:B------:R-:W3:Y:S05]  /*0050*/  S2R R3, SR_CTAID.X ;  /* 0x0000000000037919 */ /* 0x000eea0000002500 */
[----:B------:R-:W4:Y:S08]  /*0060*/  LDC.64 R6, c[0x0][0x218] ;  /* 0x00008600ff067b82 */ /* 0x000f300000000a00 */
[----:B------:R-:W5:Y:S08]  /*0070*/  LDC.64 R10, c[0x0][0x228] ;  /* 0x00008a00ff0a7b82 */ /* 0x000f700000000a00 */
[----:B------:R-:W4:Y:S01]  /*0080*/  LDC.64 R12, c[0x0][0x230] ;  /* 0x00008c00ff0c7b82 */ /* 0x000f220000000a00 */
[----:B-1----:R-:W-:-:S02]  /*0090*/  LOP3.LUT R0, R0, 0x7f, RZ, 0xc0, !PT ;  /* 0x0000007f00007812 */ /* 0x002fc400078ec0ff */
[----:B---3--:R-:W-:Y:S02]  /*00a0*/  SHF.R.S32.HI R2, RZ, 0x18, R3 ;  /* 0x00000018ff027819 */ /* 0x008fe40000011403 */
[----:B------:R-:W-:Y:S02]  /*00b0*/  LEA R0, R3, R0, 0x7 ;  /* 0x0000000003007211 */ /* 0x000fe400078e38ff */
[----:B------:R-:W-:Y:S02]  /*00c0*/  SGXT R3, R2, 0x1 ;  /* 0x000000010203781a */ /* 0x000fe40000000200 */
[----:B------:R-:W-:Y:S02]  /*00d0*/  ISETP.GE.AND P0, PT, R0, 0x4400, PT ;  /* 0x000044000000780c */ /* 0x000fe40003f06270 */
[----:B------:R-:W-:-:S04]  /*00e0*/  LEA.HI R3, R3, R0, RZ, 0x2 ;  /* 0x0000000003037211 */ /* 0x000fc800078f10ff */
[----:B------:R-:W-:-:S05]  /*00f0*/  SHF.R.S32.HI R3, RZ, 0x2, R3 ;  /* 0x00000002ff037819 */ /* 0x000fca0000011403 */
[----:B------:R-:W-:-:S05]  /*0100*/  IMAD.HI R2, R3, 0x78787879, RZ ;  /* 0x7878787903027827 */ /* 0x000fca00078e02ff */
[----:B------:R-:W-:-:S04]  /*0110*/  SHF.R.U32.HI R5, RZ, 0x1f, R2 ;  /* 0x0000001fff057819 */ /* 0x000fc80000011602 */
[----:B------:R-:W-:Y:S02]  /*0120*/  LEA.HI.SX32 R2, R2, R5, 0x17 ;  /* 0x0000000502027211 */ /* 0x000fe400078fbaff */
[----:B------:R-:W1:Y:S03]  /*0130*/  LDC.64 R4, c[0x0][0x210] ;  /* 0x00008400ff047b82 */ /* 0x000e660000000a00 */
[----:B------:R-:W-:-:S04]  /*0140*/  IMAD R15, R2, -0x440, R3 ;  /* 0xfffffbc0020f7824 */ /* 0x000fc800078e0203 */
[----:B--2---:R-:W-:-:S05]  /*0150*/  IMAD.WIDE R8, R15, 0x4, R8 ;  /* 0x000000040f087825 */ /* 0x004fca00078e0208 */
[----:B------:R5:W2:Y:S01]  /*0160*/  @!P0 LDG.E.EL R14, desc[UR4][R8.64] ;  /* 0x00000004080e8981 */ /* 0x000aa2000c2e1900 */
[----:B------:R-:W-:Y:S01]  /*0170*/  CS2R R2, SRZ ;  /* 0x0000000000027805 */ /* 0x000fe2000001ff00 */
[----:B----4-:R-:W-:-:S05]  /*0180*/  IMAD.WIDE R6, R15, 0x4, R6 ;  /* 0x000000040f067825 */ /* 0x010fca00078e0206 */
[----:B------:R3:W4:Y:S01]  /*0190*/  @!P0 LDG.E.EL R3, desc[UR4][R6.64] ;  /* 0x0000000406038981 */ /* 0x000722000c2e1900 */
[----:B-1----:R-:W-:-:S04]  /*01a0*/  IMAD.WIDE R4, R0, 0x4, R4 ;  /* 0x0000000400047825 */ /* 0x002fc800078e0204 */
[C---:B-----5:R-:W-:Y:S01]  /*01b0*/  IMAD.WIDE R8, R15.reuse, 0x4, R10 ;  /* 0x000000040f087825 */ /* 0x060fe200078e020a */
[----:B------:R1:W4:Y:S03]  /*01c0*/  @!P0 LDG.E R2, desc[UR4][R4.64] ;  /* 0x0000000404028981 */ /* 0x000326000c1e1900 */
[----:B0-----:R-:W-:Y:S01]  /*01d0*/  IMAD.WIDE R10, R15, 0x4, R12 ;  /* 0x000000040f0a7825 */ /* 0x001fe200078e020c */
[----:B------:R-:W-:-:S06]  /*01e0*/  CS2R R12, SRZ ;  /* 0x00000000000c7805 */ /* 0x000fcc000001ff00 */
[----:B------:R-:W5:Y:S01]  /*01f0*/  @!P0 LDG.E.EL R12, desc[UR4][R8.64] ;  /* 0x00000004080c8981 */ /* 0x000f62000c2e1900 */
[----:B---3--:R-:W-:Y:S01]  /*0200*/  MOV R6, 0x3e800000 ;  /* 0x3e80000000067802 */ /* 0x008fe20000000f00 */
[----:B-1----:R-:W0:Y:S02]  /*0210*/  LDC.64 R4, c[0x0][0x238] ;  /* 0x00008e00ff047b82 */ /* 0x002e240000000a00 */
[----:B------:R-:W5:Y:S01]  /*0220*/  @!P0 LDG.E.EL R13, desc[UR4][R10.64] ;  /* 0x000000040a0d8981 */ /* 0x000f62000c2e1900 */
[----:B--2---:R-:W-:-:S04]  /*0230*/  FADD R14, R14, 9.9999997473787516356e-06 ;  /* 0x3727c5ac0e0e7421 */ /* 0x004fc80000000000 */
[----:B------:R-:W1:Y:S02]  /*0240*/  MUFU.SQRT R15, R14 ;  /* 0x0000000e000f7308 */ /* 0x000e640000002000 */
[C---:B-1----:R-:W-:Y:S02]  /*0250*/  FSETP.GT.AND P1, PT, R15.reuse, 8.50705917302346158658e+37, PT ;  /* 0x7e8000000f00780b */ /* 0x042fe40003f24000 */
[----:B------:R-:W-:-:S11]  /*0260*/  FSETP.GEU.AND P2, PT, R15, 1.175494350822287508e-38, PT ;  /* 0x008000000f00780b */ /* 0x000fd60003f4e000 */
[----:B------:R-:W-:-:S04]  /*0270*/  @P1 FMUL R15, R15, 0.25 ;  /* 0x3e8000000f0f1820 */ /* 0x000fc80000400000 */
[----:B------:R-:W-:-:S06]  /*0280*/  @!P2 FMUL R15, R15, 16777216 ;  /* 0x4b8000000f0fa820 */ /* 0x000fcc0000400000 */
[----:B------:R-:W1:Y:S01]  /*0290*/  MUFU.RCP R15, R15 ;  /* 0x0000000f000f7308 */ /* 0x000e620000001000 */
[----:B------:R-:W-:Y:S01]  /*02a0*/  FSEL R6, R6, 1, P1 ;  /* 0x3f80000006067808 */ /* 0x000fe20000800000 */
[----:B----4-:R-:W-:-:S04]  /*02b0*/  FADD R2, -R3, R2 ;  /* 0x0000000203027221 */ /* 0x010fc80000000100 */
[----:B------:R-:W-:-:S04]  /*02c0*/  @!P2 FMUL R6, R6, 16777216 ;  /* 0x4b8000000606a820 */ /* 0x000fc80000400000 */
[----:B-1----:R-:W-:-:S04]  /*02d0*/  FMUL R3, R15, R6 ;  /* 0x000000060f037220 */ /* 0x002fc80000400000 */
[----:B------:R-:W-:-:S04]  /*02e0*/  FMUL R2, R2, R3 ;  /* 0x0000000302027220 */ /* 0x000fc80000400000 */
[----:B-----5:R-:W-:Y:S01]  /*02f0*/  FFMA R12, R2, R12, R13 ;  /* 0x0000000c020c7223 */ /* 0x020fe2000000000d */
[----:B0-----:R-:W-:-:S04]  /*0300*/  IMAD.WIDE R2, R0, 0x4, R4 ;  /* 0x0000000400027825 */ /* 0x001fc800078e0204 */
[----:B------:R-:W-:-:S04]  /*0310*/  FSETP.GEU.AND P1, PT, R12, RZ, PT ;  /* 0x000000ff0c00720b */ /* 0x000fc80003f2e000 */
[----:B------:R-:W-:Y:S01]  /*0320*/  FSEL R5, R12, RZ, P1 ;  /* 0x000000ff0c057208 */ /* 0x000fe20000800000 */
[----:B------:R-:W-:Y:S08]  /*0330*/  @P0 EXIT ;  /* 0x000000000000094d */ /* 0x000ff00003800000 */
[----:B------:R-:W-:Y:S01]  /*0340*/  STG.E desc[UR4][R2.64], R5 ;  /* 0x0000000502007986 */ /* 0x000fe2000c101904 */
[----:B------:R-:W-:Y:S05]  /*0350*/  EXIT ;  /* 0x000000000000794d */ /* 0x000fea0003800000 */
.L_x_0:
[----:B------:R-:W-:-:S00]  /*0360*/  BRA `(.L_x_0) ;  /* 0xfffffffc00fc7947 */ /* 0x000fc0000383ffff */
[----:B------:R-:W-:-:S00]  /*0370*/  NOP ;  /* 0x0000000000007918 */ /* 0x000fc00000000000 */
        /* <DEDUP_REMOVED lines=8> */
.L_x_1:


//--------------------- .nv.global.init           --------------------------
	.section	.nv.global.init,"aw",@progbits
.nv.global.init:
	.type		_$_str,@object
	.size		_$_str,(_$_str_$_2 - _$_str)
_$_str:
        /*0000*/ 	.byte	0x5f, 0x5f, 0x43, 0x55, 0x44, 0x41, 0x5f, 0x46, 0x54, 0x5a, 0x00
	.type		_$_str_$_2,@object
	.size		_$_str_$_2,(.L_1 - _$_str_$_2)
_$_str_$_2:
        /*000b*/ 	.byte	0x5f, 0x5f, 0x43, 0x55, 0x44, 0x41, 0x5f, 0x50, 0x52, 0x45, 0x43, 0x5f, 0x53, 0x51, 0x52, 0x54
        /*001b*/ 	.byte	0x00
.L_1:


//--------------------- .nv.constant0.triton_poi_fused__native_batch_norm_legit_no_training_relu_110 --------------------------
	.section	.nv.constant0.triton_poi_fused__native_batch_norm_legit_no_training_relu_110,"a",@progbits
	.sectionflags	@""
	.align	4
.nv.constant0.triton_poi_fused__native_batch_norm_legit_no_training_relu_110:
	.zero		580
